	.headerflags	@"EF_CUDA_TEXMODE_UNIFIED EF_CUDA_64BIT_ADDRESS EF_CUDA_ACCELERATORS EF_CUDA_SM90 EF_CUDA_VIRTUAL_SM(EF_CUDA_SM90)"
	.elftype	@"ET_EXEC"


//--------------------- .nv.info                  --------------------------
	.section	.nv.info,"",@"SHT_CUDA_INFO"
	.align	4


	//----- nvinfo : EIATTR_REGCOUNT
	.align		4
        /*0000*/ 	.byte	0x04, 0x2f
        /*0002*/ 	.short	(.L_3 - .L_2)
	.align		4
.L_2:
        /*0004*/ 	.word	index@(triton_poi_fused__native_batch_norm_legit_no_training_convolution_hardtanh_65)
        /*0008*/ 	.word	0x00000016


	//----- nvinfo : EIATTR_MIN_STACK_SIZE
	.align		4
.L_3:
        /*000c*/ 	.byte	0x04, 0x12
        /*000e*/ 	.short	(.L_5 - .L_4)
	.align		4
.L_4:
        /*0010*/ 	.word	index@(triton_poi_fused__native_batch_norm_legit_no_training_convolution_hardtanh_65)
        /*0014*/ 	.word	0x00000000


	//----- nvinfo : EIATTR_FRAME_SIZE
	.align		4
.L_5:
        /*0018*/ 	.byte	0x04, 0x11
        /*001a*/ 	.short	(.L_7 - .L_6)
	.align		4
.L_6:
        /*001c*/ 	.word	index@(triton_poi_fused__native_batch_norm_legit_no_training_convolution_hardtanh_65)
        /*0020*/ 	.word	0x00000000


	//----- nvinfo : EIATTR_MIN_STACK_SIZE
	.align		4
.L_7:
        /*0024*/ 	.byte	0x04, 0x12
        /*0026*/ 	.short	(.L_9 - .L_8)
	.align		4
.L_8:
        /*0028*/ 	.word	index@(triton_poi_fused__native_batch_norm_legit_no_training_convolution_hardtanh_65)
        /*002c*/ 	.word	0x00000000
.L_9:


//--------------------- .nv.info.triton_poi_fused__native_batch_norm_legit_no_training_convolution_hardtanh_65 --------------------------
	.section	.nv.info.triton_poi_fused__native_batch_norm_legit_no_training_convolution_hardtanh_65,"",@"SHT_CUDA_INFO"
	.sectionflags	@""
	.align	4


	//----- nvinfo : EIATTR_CUDA_API_VERSION
	.align		4
        /*0000*/ 	.byte	0x04, 0x37
        /*0002*/ 	.short	(.L_11 - .L_10)
.L_10:
        /*0004*/ 	.word	0x0000007c


	//----- nvinfo : EIATTR_KPARAM_INFO
	.align		4
.L_11:
        /*0008*/ 	.byte	0x04, 0x17
        /*000a*/ 	.short	(.L_13 - .L_12)
.L_12:
        /*000c*/ 	.word	0x00000000
        /*0010*/ 	.short	0x0007
        /*0012*/ 	.short	0x0038
        /*0014*/ 	.byte	0x00, 0xf0, 0x11, 0x00


	//----- nvinfo : EIATTR_KPARAM_INFO
	.align		4
.L_13:
        /*0018*/ 	.byte	0x04, 0x17
        /*001a*/ 	.short	(.L_15 - .L_14)
.L_14:
        /*001c*/ 	.word	0x00000000
        /*0020*/ 	.short	0x0006
        /*0022*/ 	.short	0x0030
        /*0024*/ 	.byte	0x00, 0xf4, 0x21, 0x00


	//----- nvinfo : EIATTR_KPARAM_INFO
	.align		4
.L_15:
        /*0028*/ 	.byte	0x04, 0x17
        /*002a*/ 	.short	(.L_17 - .L_16)
.L_16:
        /*002c*/ 	.word	0x00000000
        /*0030*/ 	.short	0x0005
        /*0032*/ 	.short	0x0028
        /*0034*/ 	.byte	0x00, 0xf4, 0x21, 0x00


	//----- nvinfo : EIATTR_KPARAM_INFO
	.align		4
.L_17:
        /*0038*/ 	.byte	0x04, 0x17
        /*003a*/ 	.short	(.L_19 - .L_18)
.L_18:
        /*003c*/ 	.word	0x00000000
        /*0040*/ 	.short	0x0004
        /*0042*/ 	.short	0x0020
        /*0044*/ 	.byte	0x00, 0xf4, 0x21, 0x00


	//----- nvinfo : EIATTR_KPARAM_INFO
	.align		4
.L_19:
        /*0048*/ 	.byte	0x04, 0x17
        /*004a*/ 	.short	(.L_21 - .L_20)
.L_20:
        /*004c*/ 	.word	0x00000000
        /*0050*/ 	.short	0x0003
        /*0052*/ 	.short	0x0018
        /*0054*/ 	.byte	0x00, 0xf4, 0x21, 0x00


	//----- nvinfo : EIATTR_KPARAM_INFO
	.align		4
.L_21:
        /*0058*/ 	.byte	0x04, 0x17
        /*005a*/ 	.short	(.L_23 - .L_22)
.L_22:
        /*005c*/ 	.word	0x00000000
        /*0060*/ 	.short	0x0002
        /*0062*/ 	.short	0x0010
        /*0064*/ 	.byte	0x00, 0xf4, 0x21, 0x00


	//----- nvinfo : EIATTR_KPARAM_INFO
	.align		4
.L_23:
        /*0068*/ 	.byte	0x04, 0x17
        /*006a*/ 	.short	(.L_25 - .L_24)
.L_24:
        /*006c*/ 	.word	0x00000000
        /*0070*/ 	.short	0x0001
        /*0072*/ 	.short	0x0008
        /*0074*/ 	.byte	0x00, 0xf4, 0x21, 0x00


	//----- nvinfo : EIATTR_KPARAM_INFO
	.align		4
.L_25:
        /*0078*/ 	.byte	0x04, 0x17
        /*007a*/ 	.short	(.L_27 - .L_26)
.L_26:
        /*007c*/ 	.word	0x00000000
        /*0080*/ 	.short	0x0000
        /*0082*/ 	.short	0x0000
        /*0084*/ 	.byte	0x00, 0xf4, 0x21, 0x00


	//----- nvinfo : EIATTR_SPARSE_MMA_MASK
	.align		4
.L_27:
        /*0088*/ 	.byte	0x03, 0x50
        /*008a*/ 	.short	0x0000


	//----- nvinfo : EIATTR_MAXREG_COUNT
	.align		4
        /*008c*/ 	.byte	0x03, 0x1b
        /*008e*/ 	.short	0x00ff


	//----- nvinfo : EIATTR_EXIT_INSTR_OFFSETS
	.align		4
        /*0090*/ 	.byte	0x04, 0x1c
        /*0092*/ 	.short	(.L_29 - .L_28)


	//   ....[0]....
.L_28:
        /*0094*/ 	.word	0x00000370


	//   ....[1]....
        /*0098*/ 	.word	0x00000390


	//----- nvinfo : EIATTR_REQNTID
	.align		4
.L_29:
        /*009c*/ 	.byte	0x04, 0x10
        /*009e*/ 	.short	(.L_31 - .L_30)
.L_30:
        /*00a0*/ 	.word	0x00000080
        /*00a4*/ 	.word	0x00000001
        /*00a8*/ 	.word	0x00000001


	//----- nvinfo : EIATTR_CBANK_PARAM_SIZE
	.align		4
.L_31:
        /*00ac*/ 	.byte	0x03, 0x19
        /*00ae*/ 	.short	0x003c


	//----- nvinfo : EIATTR_PARAM_CBANK
	.align		4
        /*00b0*/ 	.byte	0x04, 0x0a
        /*00b2*/ 	.short	(.L_33 - .L_32)
	.align		4
.L_32:
        /*00b4*/ 	.word	index@(.nv.constant0.triton_poi_fused__native_batch_norm_legit_no_training_convolution_hardtanh_65)
        /*00b8*/ 	.short	0x0210
        /*00ba*/ 	.short	0x003c


	//----- nvinfo : EIATTR_SW_WAR
	.align		4
.L_33:
        /*00bc*/ 	.byte	0x04, 0x36
        /*00be*/ 	.short	(.L_35 - .L_34)
.L_34:
        /*00c0*/ 	.word	0x00000008
.L_35:


//--------------------- .nv.callgraph             --------------------------
	.section	.nv.callgraph,"",@"SHT_CUDA_CALLGRAPH"
	.align	4
	.sectionentsize	8
	.align		4
        /*0000*/ 	.word	0x00000000
	.align		4
        /*0004*/ 	.word	0xffffffff
	.align		4
        /*0008*/ 	.word	0x00000000
	.align		4
        /*000c*/ 	.word	0xfffffffe
	.align		4
        /*0010*/ 	.word	0x00000000
	.align		4
        /*0014*/ 	.word	0xfffffffd
	.align		4
        /*0018*/ 	.word	0x00000000
	.align		4
        /*001c*/ 	.word	0xfffffffc


//--------------------- .nv.constant4             --------------------------
	.section	.nv.constant4,"a",@progbits
	.align	8
	.align		8
.nv.constant4:
        /*0000*/ 	.dword	_$_str
	.align		8
        /*0008*/ 	.dword	_$_str_$_2


//--------------------- .text.triton_poi_fused__native_batch_norm_legit_no_training_convolution_hardtanh_65 --------------------------
	.section	.text.triton_poi_fused__native_batch_norm_legit_no_training_convolution_hardtanh_65,"ax",@progbits
	.align	128
        .global         triton_poi_fused__native_batch_norm_legit_no_training_convolution_hardtanh_65
        .type           triton_poi_fused__native_batch_norm_legit_no_training_convolution_hardtanh_65,@function
        .size           triton_poi_fused__native_batch_norm_legit_no_training_convolution_hardtanh_65,(.L_x_1 - triton_poi_fused__native_batch_norm_legit_no_training_convolution_hardtanh_65)
        .other          triton_poi_fused__native_batch_norm_legit_no_training_convolution_hardtanh_65,@"STO_CUDA_ENTRY STV_DEFAULT"
triton_poi_fused__native_batch_norm_legit_no_training_convolution_hardtanh_65:
.text.triton_poi_fused__native_batch_norm_legit_no_training_convolution_hardtanh_65:
[----:B------:R-:W0:Y:S01]  /*0000*/  LDC R1, c[0x0][0x28] ;  /* 0x00000a00ff017b82 */ /* 0x000e220000000800 */
[----:B------:R-:W1:Y:S07]  /*0010*/  S2R R0, SR_TID.X ;  /* 0x0000000000007919 */ /* 0x000e6e0000002100 */
[----:B------:R-:W2:Y:S01]  /*0020*/  LDC.64 R12, c[0x0][0x228] ;  /* 0x00008a00ff0c7b82 */ /* 0x000ea20000000a00 */
[----:B------:R-:W-:Y:S01]  /*0030*/  ULDC.64 UR4, c[0x0][0x208] ;  /* 0x0000820000047ab9 */ /* 0x000fe20000000a00 */
[----:B------:R-:W3:Y:S06]  /*0040*/  S2R R3, SR_CTAID.X ;  /* 0x0000000000037919 */ /* 0x000eec0000002500 */
[----:B------:R-:W4:Y:S08]  /*0050*/  LDC.64 R10, c[0x0][0x218] ;  /* 0x00008600ff0a7b82 */ /* 0x000f300000000a00 */
[----:B------:R-:W5:Y:S08]  /*0060*/  LDC.64 R6, c[0x0][0x210] ;  /* 0x00008400ff067b82 */ /* 0x000f700000000a00 */
[----:B------:R-:W5:Y:S01]  /*0070*/  LDC.64 R14, c[0x0][0x220] ;  /* 0x00008800ff0e7b82 */ /* 0x000f620000000a00 */
[----:B-1----:R-:W-:-:S07]  /*0080*/  LOP3.LUT R0, R0, 0x7f, RZ, 0xc0, !PT ;  /* 0x0000007f00007812 */ /* 0x002fce00078ec0ff */
[----:B------:R-:W1:Y:S01]  /*0090*/  LDC.64 R16, c[0x0][0x230] ;  /* 0x00008c00ff107b82 */ /* 0x000e620000000a00 */
[----:B---3--:R-:W-:-:S04]  /*00a0*/  LEA R0, R3, R0, 0x7 ;  /* 0x0000000003007211 */ /* 0x008fc800078e38ff */
[C---:B------:R-:W-:Y:S01]  /*00b0*/  ISETP.GE.AND P0, PT, R0.reuse, 0x4fe0, PT ;  /* 0x00004fe00000780c */ /* 0x040fe20003f06270 */
[----:B------:R-:W-:Y:S02]  /*00c0*/  IMAD.HI R2, R0, 0x3347b649, RZ ;  /* 0x3347b64900027827 */ /* 0x000fe400078e02ff */
[----:B------:R-:W3:Y:S03]  /*00d0*/  LDC.64 R4, c[0x0][0x238] ;  /* 0x00008e00ff047b82 */ /* 0x000ee60000000a00 */
[----:B------:R-:W-:-:S04]  /*00e0*/  SHF.R.U32.HI R3, RZ, 0x1f, R2 ;  /* 0x0000001fff037819 */ /* 0x000fc80000011602 */
[----:B------:R-:W-:-:S05]  /*00f0*/  LEA.HI.SX32 R3, R2, R3, 0x18 ;  /* 0x0000000302037211 */ /* 0x000fca00078fc2ff */
[----:B------:R-:W-:Y:S01]  /*0100*/  IMAD R19, R3, -0x4fe, R0 ;  /* 0xfffffb0203137824 */ /* 0x000fe200078e0200 */
[----:B------:R-:W-:-:S03]  /*0110*/  CS2R R2, SRZ ;  /* 0x0000000000027805 */ /* 0x000fc6000001ff00 */
[----:B--2---:R-:W-:-:S05]  /*0120*/  IMAD.WIDE R12, R19, 0x4, R12 ;  /* 0x00000004130c7825 */ /* 0x004fca00078e020c */
[----:B------:R2:W3:Y:S01]  /*0130*/  @!P0 LDG.E.EL R2, desc[UR4][R12.64] ;  /* 0x000000040c028981 */ /* 0x0004e2000c2e1900 */
[----:B------:R-:W-:Y:S01]  /*0140*/  CS2R R8, SRZ ;  /* 0x0000000000087805 */ /* 0x000fe2000001ff00 */
[----:B----4-:R-:W-:-:S04]  /*0150*/  IMAD.WIDE R10, R19, 0x4, R10 ;  /* 0x00000004130a7825 */ /* 0x010fc800078e020a */
[----:B-----5:R-:W-:Y:S01]  /*0160*/  IMAD.WIDE R6, R0, 0x4, R6 ;  /* 0x0000000400067825 */ /* 0x020fe200078e0206 */
[----:B------:R4:W5:Y:S03]  /*0170*/  @!P0 LDG.E.EL R3, desc[UR4][R10.64] ;  /* 0x000000040a038981 */ /* 0x000966000c2e1900 */
[C---:B0-2---:R-:W-:Y:S01]  /*0180*/  IMAD.WIDE R12, R19.reuse, 0x4, R14 ;  /* 0x00000004130c7825 */ /* 0x045fe200078e020e */
[----:B------:R-:W5:Y:S03]  /*0190*/  @!P0 LDG.E R8, desc[UR4][R6.64] ;  /* 0x0000000406088981 */ /* 0x000f66000c1e1900 */
[----:B-1----:R-:W-:Y:S01]  /*01a0*/  IMAD.WIDE R14, R19, 0x4, R16 ;  /* 0x00000004130e7825 */ /* 0x002fe200078e0210 */
[----:B------:R-:W2:Y:S01]  /*01b0*/  @!P0 LDG.E.EL R9, desc[UR4][R12.64] ;  /* 0x000000040c098981 */ /* 0x000ea2000c2e1900 */
[----:B------:R-:W-:-:S02]  /*01c0*/  CS2R R16, SRZ ;  /* 0x0000000000107805 */ /* 0x000fc4000001ff00 */
[----:B---3--:R-:W-:-:S04]  /*01d0*/  IMAD.WIDE R4, R19, 0x4, R4 ;  /* 0x0000000413047825 */ /* 0x008fc800078e0204 */
[----:B------:R-:W3:Y:S04]  /*01e0*/  @!P0 LDG.E.EL R16, desc[UR4][R14.64] ;  /* 0x000000040e108981 */ /* 0x000ee8000c2e1900 */
[----:B------:R0:W3:Y:S01]  /*01f0*/  @!P0 LDG.E.EL R17, desc[UR4][R4.64] ;  /* 0x0000000404118981 */ /* 0x0000e2000c2e1900 */
[----:B----4-:R-:W-:Y:S01]  /*0200*/  HFMA2.MMA R11, -RZ, RZ, 1.625, 0 ;  /* 0x3e800000ff0b7435 */ /* 0x010fe200000001ff */
[----:B------:R-:W-:-:S04]  /*0210*/  FADD R2, R2, 9.9999997473787516356e-06 ;  /* 0x3727c5ac02027421 */ /* 0x000fc80000000000 */
[----:B------:R-:W1:Y:S02]  /*0220*/  MUFU.SQRT R18, R2 ;  /* 0x0000000200127308 */ /* 0x000e640000002000 */
[C---:B-1----:R-:W-:Y:S02]  /*0230*/  FSETP.GT.AND P1, PT, R18.reuse, 8.50705917302346158658e+37, PT ;  /* 0x7e8000001200780b */ /* 0x042fe40003f24000 */
[----:B------:R-:W-:-:S11]  /*0240*/  FSETP.GEU.AND P2, PT, R18, 1.175494350822287508e-38, PT ;  /* 0x008000001200780b */ /* 0x000fd60003f4e000 */
[----:B------:R-:W-:-:S04]  /*0250*/  @P1 FMUL R18, R18, 0.25 ;  /* 0x3e80000012121820 */ /* 0x000fc80000400000 */
[----:B------:R-:W-:-:S06]  /*0260*/  @!P2 FMUL R18, R18, 16777216 ;  /* 0x4b8000001212a820 */ /* 0x000fcc0000400000 */
[----:B------:R-:W0:Y:S01]  /*0270*/  MUFU.RCP R18, R18 ;  /* 0x0000001200127308 */ /* 0x000e220000001000 */
[----:B------:R-:W-:Y:S01]  /*0280*/  FSEL R11, R11, 1, P1 ;  /* 0x3f8000000b0b7808 */ /* 0x000fe20000800000 */
[----:B-----5:R-:W-:Y:S02]  /*0290*/  FADD R8, R3, R8 ;  /* 0x0000000803087221 */ /* 0x020fe40000000000 */
[----:B------:R-:W1:Y:S02]  /*02a0*/  LDC.64 R2, c[0x0][0x240] ;  /* 0x00009000ff027b82 */ /* 0x000e640000000a00 */
[----:B------:R-:W-:Y:S01]  /*02b0*/  @!P2 FMUL R11, R11, 16777216 ;  /* 0x4b8000000b0ba820 */ /* 0x000fe20000400000 */
[----:B--2---:R-:W-:-:S03]  /*02c0*/  FADD R9, R8, -R9 ;  /* 0x8000000908097221 */ /* 0x004fc60000000000 */
[----:B0-----:R-:W-:-:S04]  /*02d0*/  FMUL R4, R18, R11 ;  /* 0x0000000b12047220 */ /* 0x001fc80000400000 */
[----:B------:R-:W-:-:S04]  /*02e0*/  FMUL R4, R9, R4 ;  /* 0x0000000409047220 */ /* 0x000fc80000400000 */
[----:B---3--:R-:W-:-:S05]  /*02f0*/  FFMA R4, R4, R16, R17 ;  /* 0x0000001004047223 */ /* 0x008fca0000000011 */
[----:B------:R-:W-:-:S04]  /*0300*/  FSETP.GTU.AND P1, PT, R4, RZ, PT ;  /* 0x000000ff0400720b */ /* 0x000fc80003f2c000 */
[----:B------:R-:W-:-:S04]  /*0310*/  FSEL R5, R4, RZ, P1 ;  /* 0x000000ff04057208 */ /* 0x000fc80000800000 */
[C---:B------:R-:W-:Y:S01]  /*0320*/  FSETP.GEU.AND P1, PT, R5.reuse, 6, PT ;  /* 0x40c000000500780b */ /* 0x040fe20003f2e000 */
[----:B------:R0:W-:Y:S01]  /*0330*/  @!P0 STG.E desc[UR4][R6.64], R8 ;  /* 0x0000000806008986 */ /* 0x0001e2000c101904 */
[----:B------:R-:W-:Y:S01]  /*0340*/  FSETP.NAN.AND P2, PT, R5, R5, PT ;  /* 0x000000050500720b */ /* 0x000fe20003f48000 */
[----:B-1----:R-:W-:-:S10]  /*0350*/  IMAD.WIDE R2, R0, 0x4, R2 ;  /* 0x0000000400027825 */ /* 0x002fd400078e0202 */
[----:B------:R-:W-:Y:S01]  /*0360*/  @P1 SEL R5, R5, 0x40c00000, P2 ;  /* 0x40c0000005051807 */ /* 0x000fe20001000000 */
[----:B0-----:R-:W-:Y:S06]  /*0370*/  @P0 EXIT ;  /* 0x000000000000094d */ /* 0x001fec0003800000 */
[----:B------:R-:W-:Y:S01]  /*0380*/  STG.E desc[UR4][R2.64], R5 ;  /* 0x0000000502007986 */ /* 0x000fe2000c101904 */
[----:B------:R-:W-:Y:S05]  /*0390*/  EXIT ;  /* 0x000000000000794d */ /* 0x000fea0003800000 */
.L_x_0:
[----:B------:R-:W-:-:S00]  /*03a0*/  BRA `(.L_x_0) ;  /* 0xfffffffc00fc7947 */ /* 0x000fc0000383ffff */
[----:B------:R-:W-:-:S00]  /*03b0*/  NOP ;  /* 0x0000000000007918 */ /* 0x000fc00000000000 */
        /* <DEDUP_REMOVED lines=12> */
.L_x_1:


//--------------------- .nv.global.init           --------------------------
	.section	.nv.global.init,"aw",@progbits
.nv.global.init:
	.type		_$_str,@object
	.size		_$_str,(_$_str_$_2 - _$_str)
_$_str:
        /*0000*/ 	.byte	0x5f, 0x5f, 0x43, 0x55, 0x44, 0x41, 0x5f, 0x46, 0x54, 0x5a, 0x00
	.type		_$_str_$_2,@object
	.size		_$_str_$_2,(.L_1 - _$_str_$_2)
_$_str_$_2:
        /*000b*/ 	.byte	0x5f, 0x5f, 0x43, 0x55, 0x44, 0x41, 0x5f, 0x50, 0x52, 0x45, 0x43, 0x5f, 0x53, 0x51, 0x52, 0x54
        /*001b*/ 	.byte	0x00
.L_1:


//--------------------- .nv.constant0.triton_poi_fused__native_batch_norm_legit_no_training_convolution_hardtanh_65 --------------------------
	.section	.nv.constant0.triton_poi_fused__native_batch_norm_legit_no_training_convolution_hardtanh_65,"a",@progbits
	.sectionflags	@""
	.align	4
.nv.constant0.triton_poi_fused__native_batch_norm_legit_no_training_convolution_hardtanh_65:
	.zero		588
